//
// Generated by NVIDIA NVVM Compiler
//
// Compiler Build ID: CL-36424714
// Cuda compilation tools, release 13.0, V13.0.88
// Based on NVVM 20.0.0
//

.version 9.0
.target sm_100
.address_size 64

	// .globl	_Z9vectorAddPiS_S_i

.visible .entry _Z9vectorAddPiS_S_i(
	.param .u64 .ptr .align 1 _Z9vectorAddPiS_S_i_param_0,
	.param .u64 .ptr .align 1 _Z9vectorAddPiS_S_i_param_1,
	.param .u64 .ptr .align 1 _Z9vectorAddPiS_S_i_param_2,
	.param .u32 _Z9vectorAddPiS_S_i_param_3
)
{
	.reg .pred 	%p<2>;
	.reg .b32 	%r<9>;
	.reg .b64 	%rd<11>;

	ld.param.u64 	%rd1, [_Z9vectorAddPiS_S_i_param_0];
	ld.param.u64 	%rd2, [_Z9vectorAddPiS_S_i_param_1];
	ld.param.u64 	%rd3, [_Z9vectorAddPiS_S_i_param_2];
	ld.param.u32 	%r2, [_Z9vectorAddPiS_S_i_param_3];
	mov.u32 	%r3, %ctaid.x;
	mov.u32 	%r4, %ntid.x;
	mov.u32 	%r5, %tid.x;
	mad.lo.s32 	%r1, %r3, %r4, %r5;
	setp.ge.s32 	%p1, %r1, %r2;
	@%p1 bra 	$L__BB0_2;
	cvta.to.global.u64 	%rd4, %rd1;
	cvta.to.global.u64 	%rd5, %rd2;
	cvta.to.global.u64 	%rd6, %rd3;
	mul.wide.s32 	%rd7, %r1, 4;
	add.s64 	%rd8, %rd4, %rd7;
	ld.global.u32 	%r6, [%rd8];
	add.s64 	%rd9, %rd5, %rd7;
	ld.global.u32 	%r7, [%rd9];
	add.s32 	%r8, %r7, %r6;
	add.s64 	%rd10, %rd6, %rd7;
	st.global.u32 	[%rd10], %r8;
$L__BB0_2:
	ret;

}
	// .globl	_Z10vectorAdd2PiS_S_i
.visible .entry _Z10vectorAdd2PiS_S_i(
	.param .u64 .ptr .align 1 _Z10vectorAdd2PiS_S_i_param_0,
	.param .u64 .ptr .align 1 _Z10vectorAdd2PiS_S_i_param_1,
	.param .u64 .ptr .align 1 _Z10vectorAdd2PiS_S_i_param_2,
	.param .u32 _Z10vectorAdd2PiS_S_i_param_3
)
{
	.reg .pred 	%p<12>;
	.reg .b32 	%r<124>;
	.reg .b64 	%rd<26>;

	ld.param.u64 	%rd7, [_Z10vectorAdd2PiS_S_i_param_0];
	ld.param.u64 	%rd8, [_Z10vectorAdd2PiS_S_i_param_1];
	ld.param.u64 	%rd9, [_Z10vectorAdd2PiS_S_i_param_2];
	ld.param.u32 	%r23, [_Z10vectorAdd2PiS_S_i_param_3];
	cvta.to.global.u64 	%rd1, %rd9;
	cvta.to.global.u64 	%rd2, %rd7;
	cvta.to.global.u64 	%rd3, %rd8;
	mov.u32 	%r24, %ctaid.x;
	mov.u32 	%r25, %ntid.x;
	mov.u32 	%r26, %tid.x;
	mad.lo.s32 	%r1, %r24, %r25, %r26;
	setp.ge.s32 	%p1, %r1, %r23;
	setp.lt.s32 	%p2, %r23, 1;
	or.pred  	%p3, %p1, %p2;
	@%p3 bra 	$L__BB1_13;
	mul.lo.s32 	%r2, %r23, %r1;
	and.b32  	%r3, %r23, 15;
	setp.lt.u32 	%p4, %r23, 16;
	mov.b32 	%r120, 0;
	@%p4 bra 	$L__BB1_4;
	and.b32  	%r120, %r23, 2147483632;
	neg.s32 	%r118, %r120;
	add.s64 	%rd4, %rd3, 32;
	add.s64 	%rd5, %rd2, 32;
	add.s64 	%rd6, %rd1, 32;
	mov.u32 	%r117, %r2;
$L__BB1_3:
	.pragma "nounroll";
	mul.wide.s32 	%rd10, %r117, 4;
	add.s64 	%rd11, %rd4, %rd10;
	add.s64 	%rd12, %rd5, %rd10;
	add.s64 	%rd13, %rd6, %rd10;
	ld.global.u32 	%r28, [%rd11+-32];
	ld.global.u32 	%r29, [%rd12+-32];
	add.s32 	%r30, %r29, %r28;
	st.global.u32 	[%rd13+-32], %r30;
	ld.global.u32 	%r31, [%rd11+-28];
	ld.global.u32 	%r32, [%rd12+-28];
	add.s32 	%r33, %r32, %r31;
	st.global.u32 	[%rd13+-28], %r33;
	ld.global.u32 	%r34, [%rd11+-24];
	ld.global.u32 	%r35, [%rd12+-24];
	add.s32 	%r36, %r35, %r34;
	st.global.u32 	[%rd13+-24], %r36;
	ld.global.u32 	%r37, [%rd11+-20];
	ld.global.u32 	%r38, [%rd12+-20];
	add.s32 	%r39, %r38, %r37;
	st.global.u32 	[%rd13+-20], %r39;
	ld.global.u32 	%r40, [%rd11+-16];
	ld.global.u32 	%r41, [%rd12+-16];
	add.s32 	%r42, %r41, %r40;
	st.global.u32 	[%rd13+-16], %r42;
	ld.global.u32 	%r43, [%rd11+-12];
	ld.global.u32 	%r44, [%rd12+-12];
	add.s32 	%r45, %r44, %r43;
	st.global.u32 	[%rd13+-12], %r45;
	ld.global.u32 	%r46, [%rd11+-8];
	ld.global.u32 	%r47, [%rd12+-8];
	add.s32 	%r48, %r47, %r46;
	st.global.u32 	[%rd13+-8], %r48;
	ld.global.u32 	%r49, [%rd11+-4];
	ld.global.u32 	%r50, [%rd12+-4];
	add.s32 	%r51, %r50, %r49;
	st.global.u32 	[%rd13+-4], %r51;
	ld.global.u32 	%r52, [%rd11];
	ld.global.u32 	%r53, [%rd12];
	add.s32 	%r54, %r53, %r52;
	st.global.u32 	[%rd13], %r54;
	ld.global.u32 	%r55, [%rd11+4];
	ld.global.u32 	%r56, [%rd12+4];
	add.s32 	%r57, %r56, %r55;
	st.global.u32 	[%rd13+4], %r57;
	ld.global.u32 	%r58, [%rd11+8];
	ld.global.u32 	%r59, [%rd12+8];
	add.s32 	%r60, %r59, %r58;
	st.global.u32 	[%rd13+8], %r60;
	ld.global.u32 	%r61, [%rd11+12];
	ld.global.u32 	%r62, [%rd12+12];
	add.s32 	%r63, %r62, %r61;
	st.global.u32 	[%rd13+12], %r63;
	ld.global.u32 	%r64, [%rd11+16];
	ld.global.u32 	%r65, [%rd12+16];
	add.s32 	%r66, %r65, %r64;
	st.global.u32 	[%rd13+16], %r66;
	ld.global.u32 	%r67, [%rd11+20];
	ld.global.u32 	%r68, [%rd12+20];
	add.s32 	%r69, %r68, %r67;
	st.global.u32 	[%rd13+20], %r69;
	ld.global.u32 	%r70, [%rd11+24];
	ld.global.u32 	%r71, [%rd12+24];
	add.s32 	%r72, %r71, %r70;
	st.global.u32 	[%rd13+24], %r72;
	ld.global.u32 	%r73, [%rd11+28];
	ld.global.u32 	%r74, [%rd12+28];
	add.s32 	%r75, %r74, %r73;
	st.global.u32 	[%rd13+28], %r75;
	add.s32 	%r118, %r118, 16;
	add.s32 	%r117, %r117, 16;
	setp.ne.s32 	%p5, %r118, 0;
	@%p5 bra 	$L__BB1_3;
$L__BB1_4:
	setp.eq.s32 	%p6, %r3, 0;
	@%p6 bra 	$L__BB1_13;
	and.b32  	%r11, %r23, 7;
	setp.lt.u32 	%p7, %r3, 8;
	@%p7 bra 	$L__BB1_7;
	add.s32 	%r76, %r120, %r2;
	mul.wide.s32 	%rd14, %r76, 4;
	add.s64 	%rd15, %rd3, %rd14;
	ld.global.u32 	%r77, [%rd15];
	add.s64 	%rd16, %rd2, %rd14;
	ld.global.u32 	%r78, [%rd16];
	add.s32 	%r79, %r78, %r77;
	add.s64 	%rd17, %rd1, %rd14;
	st.global.u32 	[%rd17], %r79;
	ld.global.u32 	%r80, [%rd15+4];
	ld.global.u32 	%r81, [%rd16+4];
	add.s32 	%r82, %r81, %r80;
	st.global.u32 	[%rd17+4], %r82;
	ld.global.u32 	%r83, [%rd15+8];
	ld.global.u32 	%r84, [%rd16+8];
	add.s32 	%r85, %r84, %r83;
	st.global.u32 	[%rd17+8], %r85;
	ld.global.u32 	%r86, [%rd15+12];
	ld.global.u32 	%r87, [%rd16+12];
	add.s32 	%r88, %r87, %r86;
	st.global.u32 	[%rd17+12], %r88;
	ld.global.u32 	%r89, [%rd15+16];
	ld.global.u32 	%r90, [%rd16+16];
	add.s32 	%r91, %r90, %r89;
	st.global.u32 	[%rd17+16], %r91;
	ld.global.u32 	%r92, [%rd15+20];
	ld.global.u32 	%r93, [%rd16+20];
	add.s32 	%r94, %r93, %r92;
	st.global.u32 	[%rd17+20], %r94;
	ld.global.u32 	%r95, [%rd15+24];
	ld.global.u32 	%r96, [%rd16+24];
	add.s32 	%r97, %r96, %r95;
	st.global.u32 	[%rd17+24], %r97;
	ld.global.u32 	%r98, [%rd15+28];
	ld.global.u32 	%r99, [%rd16+28];
	add.s32 	%r100, %r99, %r98;
	st.global.u32 	[%rd17+28], %r100;
	add.s32 	%r120, %r120, 8;
$L__BB1_7:
	setp.eq.s32 	%p8, %r11, 0;
	@%p8 bra 	$L__BB1_13;
	and.b32  	%r14, %r23, 3;
	setp.lt.u32 	%p9, %r11, 4;
	@%p9 bra 	$L__BB1_10;
	add.s32 	%r101, %r120, %r2;
	mul.wide.s32 	%rd18, %r101, 4;
	add.s64 	%rd19, %rd3, %rd18;
	ld.global.u32 	%r102, [%rd19];
	add.s64 	%rd20, %rd2, %rd18;
	ld.global.u32 	%r103, [%rd20];
	add.s32 	%r104, %r103, %r102;
	add.s64 	%rd21, %rd1, %rd18;
	st.global.u32 	[%rd21], %r104;
	ld.global.u32 	%r105, [%rd19+4];
	ld.global.u32 	%r106, [%rd20+4];
	add.s32 	%r107, %r106, %r105;
	st.global.u32 	[%rd21+4], %r107;
	ld.global.u32 	%r108, [%rd19+8];
	ld.global.u32 	%r109, [%rd20+8];
	add.s32 	%r110, %r109, %r108;
	st.global.u32 	[%rd21+8], %r110;
	ld.global.u32 	%r111, [%rd19+12];
	ld.global.u32 	%r112, [%rd20+12];
	add.s32 	%r113, %r112, %r111;
	st.global.u32 	[%rd21+12], %r113;
	add.s32 	%r120, %r120, 4;
$L__BB1_10:
	setp.eq.s32 	%p10, %r14, 0;
	@%p10 bra 	$L__BB1_13;
	add.s32 	%r123, %r120, %r2;
	neg.s32 	%r122, %r14;
$L__BB1_12:
	.pragma "nounroll";
	mul.wide.s32 	%rd22, %r123, 4;
	add.s64 	%rd23, %rd1, %rd22;
	add.s64 	%rd24, %rd2, %rd22;
	add.s64 	%rd25, %rd3, %rd22;
	ld.global.u32 	%r114, [%rd25];
	ld.global.u32 	%r115, [%rd24];
	add.s32 	%r116, %r115, %r114;
	st.global.u32 	[%rd23], %r116;
	add.s32 	%r123, %r123, 1;
	add.s32 	%r122, %r122, 1;
	setp.ne.s32 	%p11, %r122, 0;
	@%p11 bra 	$L__BB1_12;
$L__BB1_13:
	ret;

}


// ===== COMPILED SASS (sm_100) =====

	.target	sm_100

	.elftype	@"ET_EXEC"


//--------------------- .note.nv.tkinfo           --------------------------
	.section	.note.nv.tkinfo,"",@"SHT_NOTE"
	.sectionflags	@"SHF_NOTE_NV_TKINFO"
	.tkinfo
        /*0018*/ 	.word	0x00000002
        /*0030*/ 	.string	""
        /*0030*/ 	.string	"ptxas"
        /*0030*/ 	.string	"Cuda compilation tools, release 13.0, V13.0.88"
        /*0030*/ 	.string	"Build cuda_13.0.r13.0/compiler.36424714_0"
        /*0030*/ 	.string	"-arch sm_100 -m 64 "



//--------------------- .note.nv.cuinfo           --------------------------
	.section	.note.nv.cuinfo,"",@"SHT_NOTE"
	.sectionflags	@"SHF_NOTE_NV_CUINFO"
        /*0018*/ 	.short	0x0002
        /*001a*/ 	.short	0x0064
        /*001c*/ 	.short	0x0082
	.zero		2


//--------------------- .nv.info                  --------------------------
	.section	.nv.info,"",@"SHT_CUDA_INFO"
	.align	4


	//----- nvinfo : EIATTR_REGCOUNT
	.align		4
        /*0000*/ 	.byte	0x04, 0x2f
        /*0002*/ 	.short	(.L_1 - .L_0)
	.align		4
.L_0:
        /*0004*/ 	.word	index@(_Z9vectorAddPiS_S_i)
        /*0008*/ 	.word	0x0000000c


	//----- nvinfo : EIATTR_FRAME_SIZE
	.align		4
.L_1:
        /*000c*/ 	.byte	0x04, 0x11
        /*000e*/ 	.short	(.L_3 - .L_2)
	.align		4
.L_2:
        /*0010*/ 	.word	index@(_Z9vectorAddPiS_S_i)
        /*0014*/ 	.word	0x00000000


	//----- nvinfo : EIATTR_REGCOUNT
	.align		4
.L_3:
        /*0018*/ 	.byte	0x04, 0x2f
        /*001a*/ 	.short	(.L_5 - .L_4)
	.align		4
.L_4:
        /*001c*/ 	.word	index@(_Z10vectorAdd2PiS_S_i)
        /*0020*/ 	.word	0x00000016


	//----- nvinfo : EIATTR_FRAME_SIZE
	.align		4
.L_5:
        /*0024*/ 	.byte	0x04, 0x11
        /*0026*/ 	.short	(.L_7 - .L_6)
	.align		4
.L_6:
        /*0028*/ 	.word	index@(_Z10vectorAdd2PiS_S_i)
        /*002c*/ 	.word	0x00000000


	//----- nvinfo : EIATTR_MIN_STACK_SIZE
	.align		4
.L_7:
        /*0030*/ 	.byte	0x04, 0x12
        /*0032*/ 	.short	(.L_9 - .L_8)
	.align		4
.L_8:
        /*0034*/ 	.word	index@(_Z10vectorAdd2PiS_S_i)
        /*0038*/ 	.word	0x00000000


	//----- nvinfo : EIATTR_MIN_STACK_SIZE
	.align		4
.L_9:
        /*003c*/ 	.byte	0x04, 0x12
        /*003e*/ 	.short	(.L_11 - .L_10)
	.align		4
.L_10:
        /*0040*/ 	.word	index@(_Z9vectorAddPiS_S_i)
        /*0044*/ 	.word	0x00000000
.L_11:


//--------------------- .nv.compat                --------------------------
	.section	.nv.compat,"",@"SHT_CUDA_COMPAT_INFO"
	.align	4
        /*0000*/ 	.byte	0x02, 0x09, 0x00, 0x00, 0x02, 0x02, 0x01, 0x00, 0x02, 0x05, 0x05, 0x00, 0x03, 0x07, 0x01, 0x01
        /*0010*/ 	.byte	0x02, 0x03, 0x00, 0x00, 0x02, 0x06, 0x01, 0x00, 0x04, 0x0b, 0x08, 0x00, 0x09, 0x00, 0x00, 0x00
        /*0020*/ 	.byte	0x00, 0x00, 0x00, 0x00


//--------------------- .nv.info._Z10vectorAdd2PiS_S_i --------------------------
	.section	.nv.info._Z10vectorAdd2PiS_S_i,"",@"SHT_CUDA_INFO"
	.sectionflags	@""
	.align	4


	//----- nvinfo : EIATTR_CUDA_API_VERSION
	.align		4
        /*0000*/ 	.byte	0x04, 0x37
        /*0002*/ 	.short	(.L_13 - .L_12)
.L_12:
        /*0004*/ 	.word	0x00000082


	//----- nvinfo : EIATTR_KPARAM_INFO
	.align		4
.L_13:
        /*0008*/ 	.byte	0x04, 0x17
        /*000a*/ 	.short	(.L_15 - .L_14)
.L_14:
        /*000c*/ 	.word	0x00000000
        /*0010*/ 	.short	0x0003
        /*0012*/ 	.short	0x0018
        /*0014*/ 	.byte	0x00, 0xf0, 0x11, 0x00


	//----- nvinfo : EIATTR_KPARAM_INFO
	.align		4
.L_15:
        /*0018*/ 	.byte	0x04, 0x17
        /*001a*/ 	.short	(.L_17 - .L_16)
.L_16:
        /*001c*/ 	.word	0x00000000
        /*0020*/ 	.short	0x0002
        /*0022*/ 	.short	0x0010
        /*0024*/ 	.byte	0x00, 0xf5, 0x21, 0x00


	//----- nvinfo : EIATTR_KPARAM_INFO
	.align		4
.L_17:
        /*0028*/ 	.byte	0x04, 0x17
        /*002a*/ 	.short	(.L_19 - .L_18)
.L_18:
        /*002c*/ 	.word	0x00000000
        /*0030*/ 	.short	0x0001
        /*0032*/ 	.short	0x0008
        /*0034*/ 	.byte	0x00, 0xf5, 0x21, 0x00


	//----- nvinfo : EIATTR_KPARAM_INFO
	.align		4
.L_19:
        /*0038*/ 	.byte	0x04, 0x17
        /*003a*/ 	.short	(.L_21 - .L_20)
.L_20:
        /*003c*/ 	.word	0x00000000
        /*0040*/ 	.short	0x0000
        /*0042*/ 	.short	0x0000
        /*0044*/ 	.byte	0x00, 0xf5, 0x21, 0x00


	//----- nvinfo : EIATTR_SPARSE_MMA_MASK
	.align		4
.L_21:
        /*0048*/ 	.byte	0x03, 0x50
        /*004a*/ 	.short	0x0000


	//----- nvinfo : EIATTR_MAXREG_COUNT
	.align		4
        /*004c*/ 	.byte	0x03, 0x1b
        /*004e*/ 	.short	0x00ff


	//----- nvinfo : EIATTR_MERCURY_ISA_VERSION
	.align		4
        /*0050*/ 	.byte	0x03, 0x5f
        /*0052*/ 	.short	0x0101


	//----- nvinfo : EIATTR_VRC_CTA_INIT_COUNT
	.align		4
        /*0054*/ 	.byte	0x02, 0x4a
	.zero		1
	.zero		1


	//----- nvinfo : EIATTR_EXIT_INSTR_OFFSETS
	.align		4
        /*0058*/ 	.byte	0x04, 0x1c
        /*005a*/ 	.short	(.L_23 - .L_22)


	//   ....[0]....
.L_22:
        /*005c*/ 	.word	0x00000080


	//   ....[1]....
        /*0060*/ 	.word	0x00000680


	//   ....[2]....
        /*0064*/ 	.word	0x00000950


	//   ....[3]....
        /*0068*/ 	.word	0x00000b20


	//   ....[4]....
        /*006c*/ 	.word	0x00000c30


	//----- nvinfo : EIATTR_CBANK_PARAM_SIZE
	.align		4
.L_23:
        /*0070*/ 	.byte	0x03, 0x19
        /*0072*/ 	.short	0x001c


	//----- nvinfo : EIATTR_PARAM_CBANK
	.align		4
        /*0074*/ 	.byte	0x04, 0x0a
        /*0076*/ 	.short	(.L_25 - .L_24)
	.align		4
.L_24:
        /*0078*/ 	.word	index@(.nv.constant0._Z10vectorAdd2PiS_S_i)
        /*007c*/ 	.short	0x0380
        /*007e*/ 	.short	0x001c


	//----- nvinfo : EIATTR_SW_WAR
	.align		4
.L_25:
        /*0080*/ 	.byte	0x04, 0x36
        /*0082*/ 	.short	(.L_27 - .L_26)
.L_26:
        /*0084*/ 	.word	0x00000008
.L_27:


//--------------------- .nv.info._Z9vectorAddPiS_S_i --------------------------
	.section	.nv.info._Z9vectorAddPiS_S_i,"",@"SHT_CUDA_INFO"
	.sectionflags	@""
	.align	4


	//----- nvinfo : EIATTR_CUDA_API_VERSION
	.align		4
        /*0000*/ 	.byte	0x04, 0x37
        /*0002*/ 	.short	(.L_29 - .L_28)
.L_28:
        /*0004*/ 	.word	0x00000082


	//----- nvinfo : EIATTR_KPARAM_INFO
	.align		4
.L_29:
        /*0008*/ 	.byte	0x04, 0x17
        /*000a*/ 	.short	(.L_31 - .L_30)
.L_30:
        /*000c*/ 	.word	0x00000000
        /*0010*/ 	.short	0x0003
        /*0012*/ 	.short	0x0018
        /*0014*/ 	.byte	0x00, 0xf0, 0x11, 0x00


	//----- nvinfo : EIATTR_KPARAM_INFO
	.align		4
.L_31:
        /*0018*/ 	.byte	0x04, 0x17
        /*001a*/ 	.short	(.L_33 - .L_32)
.L_32:
        /*001c*/ 	.word	0x00000000
        /*0020*/ 	.short	0x0002
        /*0022*/ 	.short	0x0010
        /*0024*/ 	.byte	0x00, 0xf5, 0x21, 0x00


	//----- nvinfo : EIATTR_KPARAM_INFO
	.align		4
.L_33:
        /*0028*/ 	.byte	0x04, 0x17
        /*002a*/ 	.short	(.L_35 - .L_34)
.L_34:
        /*002c*/ 	.word	0x00000000
        /*0030*/ 	.short	0x0001
        /*0032*/ 	.short	0x0008
        /*0034*/ 	.byte	0x00, 0xf5, 0x21, 0x00


	//----- nvinfo : EIATTR_KPARAM_INFO
	.align		4
.L_35:
        /*0038*/ 	.byte	0x04, 0x17
        /*003a*/ 	.short	(.L_37 - .L_36)
.L_36:
        /*003c*/ 	.word	0x00000000
        /*0040*/ 	.short	0x0000
        /*0042*/ 	.short	0x0000
        /*0044*/ 	.byte	0x00, 0xf5, 0x21, 0x00


	//----- nvinfo : EIATTR_SPARSE_MMA_MASK
	.align		4
.L_37:
        /*0048*/ 	.byte	0x03, 0x50
        /*004a*/ 	.short	0x0000


	//----- nvinfo : EIATTR_MAXREG_COUNT
	.align		4
        /*004c*/ 	.byte	0x03, 0x1b
        /*004e*/ 	.short	0x00ff


	//----- nvinfo : EIATTR_MERCURY_ISA_VERSION
	.align		4
        /*0050*/ 	.byte	0x03, 0x5f
        /*0052*/ 	.short	0x0101


	//----- nvinfo : EIATTR_VRC_CTA_INIT_COUNT
	.align		4
        /*0054*/ 	.byte	0x02, 0x4a
	.zero		1
	.zero		1


	//----- nvinfo : EIATTR_EXIT_INSTR_OFFSETS
	.align		4
        /*0058*/ 	.byte	0x04, 0x1c
        /*005a*/ 	.short	(.L_39 - .L_38)


	//   ....[0]....
.L_38:
        /*005c*/ 	.word	0x00000070


	//   ....[1]....
        /*0060*/ 	.word	0x00000130


	//----- nvinfo : EIATTR_CBANK_PARAM_SIZE
	.align		4
.L_39:
        /*0064*/ 	.byte	0x03, 0x19
        /*0066*/ 	.short	0x001c


	//----- nvinfo : EIATTR_PARAM_CBANK
	.align		4
        /*0068*/ 	.byte	0x04, 0x0a
        /*006a*/ 	.short	(.L_41 - .L_40)
	.align		4
.L_40:
        /*006c*/ 	.word	index@(.nv.constant0._Z9vectorAddPiS_S_i)
        /*0070*/ 	.short	0x0380
        /*0072*/ 	.short	0x001c


	//----- nvinfo : EIATTR_SW_WAR
	.align		4
.L_41:
        /*0074*/ 	.byte	0x04, 0x36
        /*0076*/ 	.short	(.L_43 - .L_42)
.L_42:
        /*0078*/ 	.word	0x00000008
.L_43:


//--------------------- .nv.callgraph             --------------------------
	.section	.nv.callgraph,"",@"SHT_CUDA_CALLGRAPH"
	.align	4
	.sectionentsize	8
	.align		4
        /*0000*/ 	.word	0x00000000
	.align		4
        /*0004*/ 	.word	0xffffffff
	.align		4
        /*0008*/ 	.word	0x00000000
	.align		4
        /*000c*/ 	.word	0xfffffffe
	.align		4
        /*0010*/ 	.word	0x00000000
	.align		4
        /*0014*/ 	.word	0xfffffffd
	.align		4
        /*0018*/ 	.word	0x00000000
	.align		4
        /*001c*/ 	.word	0xfffffffc


//--------------------- .text._Z10vectorAdd2PiS_S_i --------------------------
	.section	.text._Z10vectorAdd2PiS_S_i,"ax",@progbits
	.align	128
        .global         _Z10vectorAdd2PiS_S_i
        .type           _Z10vectorAdd2PiS_S_i,@function
        .size           _Z10vectorAdd2PiS_S_i,(.L_x_7 - _Z10vectorAdd2PiS_S_i)
        .other          _Z10vectorAdd2PiS_S_i,@"STO_CUDA_ENTRY STV_DEFAULT"
_Z10vectorAdd2PiS_S_i:
.text._Z10vectorAdd2PiS_S_i:
[----:B------:R-:W-:Y:S01]  /*0000*/  LDC R1, c[0x0][0x37c] ;  /* 0x0000df00ff017b82 */ /* 0x000fe20000000800 */
[----:B------:R-:W0:Y:S07]  /*0010*/  S2R R0, SR_TID.X ;  /* 0x0000000000007919 */ /* 0x000e2e0000002100 */
[----:B------:R-:W0:Y:S08]  /*0020*/  S2UR UR4, SR_CTAID.X ;  /* 0x00000000000479c3 */ /* 0x000e300000002500 */
[----:B------:R-:W0:Y:S08]  /*0030*/  LDC R3, c[0x0][0x360] ;  /* 0x0000d800ff037b82 */ /* 0x000e300000000800 */
[----:B------:R-:W1:Y:S01]  /*0040*/  LDC R2, c[0x0][0x398] ;  /* 0x0000e600ff027b82 */ /* 0x000e620000000800 */
[----:B0-----:R-:W-:Y:S01]  /*0050*/  IMAD R3, R3, UR4, R0 ;  /* 0x0000000403037c24 */ /* 0x001fe2000f8e0200 */
[----:B-1----:R-:W-:-:S04]  /*0060*/  ISETP.GE.AND P0, PT, R2, 0x1, PT ;  /* 0x000000010200780c */ /* 0x002fc80003f06270 */
[----:B------:R-:W-:-:S13]  /*0070*/  ISETP.GE.OR P0, PT, R3, R2, !P0 ;  /* 0x000000020300720c */ /* 0x000fda0004706670 */
[----:B------:R-:W-:Y:S05]  /*0080*/  @P0 EXIT ;  /* 0x000000000000094d */ /* 0x000fea0003800000 */
[C---:B------:R-:W-:Y:S01]  /*0090*/  ISETP.GE.U32.AND P1, PT, R2.reuse, 0x10, PT ;  /* 0x000000100200780c */ /* 0x040fe20003f26070 */
[----:B------:R-:W0:Y:S01]  /*00a0*/  LDCU.64 UR12, c[0x0][0x358] ;  /* 0x00006b00ff0c77ac */ /* 0x000e220008000a00 */
[----:B------:R-:W-:Y:S01]  /*00b0*/  LOP3.LUT R14, R2, 0xf, RZ, 0xc0, !PT ;  /* 0x0000000f020e7812 */ /* 0x000fe200078ec0ff */
[----:B------:R-:W-:Y:S02]  /*00c0*/  IMAD R0, R3, R2, RZ ;  /* 0x0000000203007224 */ /* 0x000fe400078e02ff */
[----:B------:R-:W-:Y:S01]  /*00d0*/  IMAD.MOV.U32 R3, RZ, RZ, RZ ;  /* 0x000000ffff037224 */ /* 0x000fe200078e00ff */
[----:B------:R-:W-:-:S07]  /*00e0*/  ISETP.NE.AND P0, PT, R14, RZ, PT ;  /* 0x000000ff0e00720c */ /* 0x000fce0003f05270 */
[----:B------:R-:W-:Y:S06]  /*00f0*/  @!P1 BRA `(.L_x_0) ;  /* 0x0000000400609947 */ /* 0x000fec0003800000 */
[----:B------:R-:W1:Y:S01]  /*0100*/  LDCU.128 UR4, c[0x0][0x380] ;  /* 0x00007000ff0477ac */ /* 0x000e620008000c00 */
[----:B------:R-:W-:Y:S01]  /*0110*/  LOP3.LUT R3, R2, 0x7ffffff0, RZ, 0xc0, !PT ;  /* 0x7ffffff002037812 */ /* 0x000fe200078ec0ff */
[----:B------:R-:W-:Y:S01]  /*0120*/  IMAD.MOV.U32 R10, RZ, RZ, R0 ;  /* 0x000000ffff0a7224 */ /* 0x000fe200078e0000 */
[----:B------:R-:W2:Y:S02]  /*0130*/  LDCU.64 UR10, c[0x0][0x390] ;  /* 0x00007200ff0a77ac */ /* 0x000ea40008000a00 */
[----:B------:R-:W-:Y:S01]  /*0140*/  IADD3 R11, PT, PT, -R3, RZ, RZ ;  /* 0x000000ff030b7210 */ /* 0x000fe20007ffe1ff */
[----:B-1----:R-:W-:Y:S02]  /*0150*/  UIADD3 UR8, UP0, UPT, UR6, 0x20, URZ ;  /* 0x0000002006087890 */ /* 0x002fe4000ff1e0ff */
[----:B------:R-:W-:Y:S02]  /*0160*/  UIADD3 UR6, UP1, UPT, UR4, 0x20, URZ ;  /* 0x0000002004067890 */ /* 0x000fe4000ff3e0ff */
[----:B--2---:R-:W-:-:S02]  /*0170*/  UIADD3 UR4, UP2, UPT, UR10, 0x20, URZ ;  /* 0x000000200a047890 */ /* 0x004fc4000ff5e0ff */
[----:B------:R-:W-:Y:S02]  /*0180*/  UIADD3.X UR9, UPT, UPT, URZ, UR7, URZ, UP0, !UPT ;  /* 0x00000007ff097290 */ /* 0x000fe400087fe4ff */
[----:B------:R-:W-:Y:S02]  /*0190*/  UIADD3.X UR7, UPT, UPT, URZ, UR5, URZ, UP1, !UPT ;  /* 0x00000005ff077290 */ /* 0x000fe40008ffe4ff */
[----:B------:R-:W-:-:S12]  /*01a0*/  UIADD3.X UR5, UPT, UPT, URZ, UR11, URZ, UP2, !UPT ;  /* 0x0000000bff057290 */ /* 0x000fd800097fe4ff */
.L_x_1:
[----:B------:R-:W-:Y:S01]  /*01b0*/  MOV R5, UR9 ;  /* 0x0000000900057c02 */ /* 0x000fe20008000f00 */
[----:B------:R-:W-:Y:S01]  /*01c0*/  IMAD.U32 R4, RZ, RZ, UR8 ;  /* 0x00000008ff047e24 */ /* 0x000fe2000f8e00ff */
[----:B------:R-:W-:Y:S01]  /*01d0*/  MOV R7, UR7 ;  /* 0x0000000700077c02 */ /* 0x000fe20008000f00 */
[----:B------:R-:W-:Y:S02]  /*01e0*/  IMAD.U32 R6, RZ, RZ, UR6 ;  /* 0x00000006ff067e24 */ /* 0x000fe4000f8e00ff */
[----:B------:R-:W-:-:S04]  /*01f0*/  IMAD.WIDE R4, R10, 0x4, R4 ;  /* 0x000000040a047825 */ /* 0x000fc800078e0204 */
[----:B------:R-:W-:Y:S01]  /*0200*/  IMAD.WIDE R6, R10, 0x4, R6 ;  /* 0x000000040a067825 */ /* 0x000fe200078e0206 */
[----:B0-----:R-:W2:Y:S04]  /*0210*/  LDG.E R12, desc[UR12][R4.64+-0x20] ;  /* 0xffffe00c040c7981 */ /* 0x001ea8000c1e1900 */
[----:B----4-:R-:W2:Y:S01]  /*0220*/  LDG.E R13, desc[UR12][R6.64+-0x20] ;  /* 0xffffe00c060d7981 */ /* 0x010ea2000c1e1900 */
[----:B------:R-:W-:Y:S01]  /*0230*/  MOV R9, UR5 ;  /* 0x0000000500097c02 */ /* 0x000fe20008000f00 */
[----:B------:R-:W-:-:S04]  /*0240*/  IMAD.U32 R8, RZ, RZ, UR4 ;  /* 0x00000004ff087e24 */ /* 0x000fc8000f8e00ff */
[----:B------:R-:W-:-:S04]  /*0250*/  IMAD.WIDE R8, R10, 0x4, R8 ;  /* 0x000000040a087825 */ /* 0x000fc800078e0208 */
[----:B--2---:R-:W-:-:S05]  /*0260*/  IMAD.IADD R13, R12, 0x1, R13 ;  /* 0x000000010c0d7824 */ /* 0x004fca00078e020d */
[----:B------:R0:W-:Y:S04]  /*0270*/  STG.E desc[UR12][R8.64+-0x20], R13 ;  /* 0xffffe00d08007986 */ /* 0x0001e8000c10190c */
[----:B------:R-:W2:Y:S04]  /*0280*/  LDG.E R12, desc[UR12][R4.64+-0x1c] ;  /* 0xffffe40c040c7981 */ /* 0x000ea8000c1e1900 */
[----:B------:R-:W2:Y:S02]  /*0290*/  LDG.E R15, desc[UR12][R6.64+-0x1c] ;  /* 0xffffe40c060f7981 */ /* 0x000ea4000c1e1900 */
[----:B--2---:R-:W-:-:S05]  /*02a0*/  IADD3 R15, PT, PT, R12, R15, RZ ;  /* 0x0000000f0c0f7210 */ /* 0x004fca0007ffe0ff */
[----:B------:R1:W-:Y:S04]  /*02b0*/  STG.E desc[UR12][R8.64+-0x1c], R15 ;  /* 0xffffe40f08007986 */ /* 0x0003e8000c10190c */
[----:B------:R-:W2:Y:S04]  /*02c0*/  LDG.E R12, desc[UR12][R4.64+-0x18] ;  /* 0xffffe80c040c7981 */ /* 0x000ea8000c1e1900 */
[----:B------:R-:W2:Y:S02]  /*02d0*/  LDG.E R17, desc[UR12][R6.64+-0x18] ;  /* 0xffffe80c06117981 */ /* 0x000ea4000c1e1900 */
[----:B--2---:R-:W-:-:S05]  /*02e0*/  IMAD.IADD R17, R12, 0x1, R17 ;  /* 0x000000010c117824 */ /* 0x004fca00078e0211 */
[----:B------:R2:W-:Y:S04]  /*02f0*/  STG.E desc[UR12][R8.64+-0x18], R17 ;  /* 0xffffe81108007986 */ /* 0x0005e8000c10190c */
[----:B------:R-:W3:Y:S04]  /*0300*/  LDG.E R12, desc[UR12][R4.64+-0x14] ;  /* 0xffffec0c040c7981 */ /* 0x000ee8000c1e1900 */
[----:B------:R-:W3:Y:S02]  /*0310*/  LDG.E R19, desc[UR12][R6.64+-0x14] ;  /* 0xffffec0c06137981 */ /* 0x000ee4000c1e1900 */
[----:B---3--:R-:W-:-:S05]  /*0320*/  IADD3 R19, PT, PT, R12, R19, RZ ;  /* 0x000000130c137210 */ /* 0x008fca0007ffe0ff */
[----:B------:R3:W-:Y:S04]  /*0330*/  STG.E desc[UR12][R8.64+-0x14], R19 ;  /* 0xffffec1308007986 */ /* 0x0007e8000c10190c */
[----:B------:R-:W4:Y:S04]  /*0340*/  LDG.E R12, desc[UR12][R4.64+-0x10] ;  /* 0xfffff00c040c7981 */ /* 0x000f28000c1e1900 */
[----:B0-----:R-:W4:Y:S02]  /*0350*/  LDG.E R13, desc[UR12][R6.64+-0x10] ;  /* 0xfffff00c060d7981 */ /* 0x001f24000c1e1900 */
[----:B----4-:R-:W-:-:S05]  /*0360*/  IMAD.IADD R13, R12, 0x1, R13 ;  /* 0x000000010c0d7824 */ /* 0x010fca00078e020d */
[----:B------:R0:W-:Y:S04]  /*0370*/  STG.E desc[UR12][R8.64+-0x10], R13 ;  /* 0xfffff00d08007986 */ /* 0x0001e8000c10190c */
[----:B------:R-:W4:Y:S04]  /*0380*/  LDG.E R12, desc[UR12][R4.64+-0xc] ;  /* 0xfffff40c040c7981 */ /* 0x000f28000c1e1900 */
[----:B-1----:R-:W4:Y:S02]  /*0390*/  LDG.E R15, desc[UR12][R6.64+-0xc] ;  /* 0xfffff40c060f7981 */ /* 0x002f24000c1e1900 */
[----:B----4-:R-:W-:-:S05]  /*03a0*/  IADD3 R15, PT, PT, R12, R15, RZ ;  /* 0x0000000f0c0f7210 */ /* 0x010fca0007ffe0ff */
[----:B------:R1:W-:Y:S04]  /*03b0*/  STG.E desc[UR12][R8.64+-0xc], R15 ;  /* 0xfffff40f08007986 */ /* 0x0003e8000c10190c */
[----:B------:R-:W4:Y:S04]  /*03c0*/  LDG.E R12, desc[UR12][R4.64+-0x8] ;  /* 0xfffff80c040c7981 */ /* 0x000f28000c1e1900 */
[----:B--2---:R-:W4:Y:S02]  /*03d0*/  LDG.E R17, desc[UR12][R6.64+-0x8] ;  /* 0xfffff80c06117981 */ /* 0x004f24000c1e1900 */
[----:B----4-:R-:W-:-:S05]  /*03e0*/  IMAD.IADD R17, R12, 0x1, R17 ;  /* 0x000000010c117824 */ /* 0x010fca00078e0211 */
[----:B------:R2:W-:Y:S04]  /*03f0*/  STG.E desc[UR12][R8.64+-0x8], R17 ;  /* 0xfffff81108007986 */ /* 0x0005e8000c10190c */
[----:B------:R-:W4:Y:S04]  /*0400*/  LDG.E R12, desc[UR12][R4.64+-0x4] ;  /* 0xfffffc0c040c7981 */ /* 0x000f28000c1e1900 */
[----:B---3--:R-:W4:Y:S02]  /*0410*/  LDG.E R19, desc[UR12][R6.64+-0x4] ;  /* 0xfffffc0c06137981 */ /* 0x008f24000c1e1900 */
[----:B----4-:R-:W-:-:S05]  /*0420*/  IADD3 R19, PT, PT, R12, R19, RZ ;  /* 0x000000130c137210 */ /* 0x010fca0007ffe0ff */
        /* <DEDUP_REMOVED lines=21> */
[----:B------:R-:W5:Y:S04]  /*0580*/  LDG.E R12, desc[UR12][R4.64+0x14] ;  /* 0x0000140c040c7981 */ /* 0x000f68000c1e1900 */
[----:B-1----:R-:W5:Y:S02]  /*0590*/  LDG.E R15, desc[UR12][R6.64+0x14] ;  /* 0x0000140c060f7981 */ /* 0x002f64000c1e1900 */
[----:B-----5:R-:W-:-:S05]  /*05a0*/  IADD3 R15, PT, PT, R12, R15, RZ ;  /* 0x0000000f0c0f7210 */ /* 0x020fca0007ffe0ff */
[----:B------:R4:W-:Y:S04]  /*05b0*/  STG.E desc[UR12][R8.64+0x14], R15 ;  /* 0x0000140f08007986 */ /* 0x0009e8000c10190c */
[----:B------:R-:W5:Y:S04]  /*05c0*/  LDG.E R12, desc[UR12][R4.64+0x18] ;  /* 0x0000180c040c7981 */ /* 0x000f68000c1e1900 */
[----:B--2---:R-:W5:Y:S01]  /*05d0*/  LDG.E R17, desc[UR12][R6.64+0x18] ;  /* 0x0000180c06117981 */ /* 0x004f62000c1e1900 */
[----:B------:R-:W-:Y:S02]  /*05e0*/  VIADD R11, R11, 0x10 ;  /* 0x000000100b0b7836 */ /* 0x000fe40000000000 */
[----:B-----5:R-:W-:-:S05]  /*05f0*/  IMAD.IADD R17, R12, 0x1, R17 ;  /* 0x000000010c117824 */ /* 0x020fca00078e0211 */
[----:B------:R4:W-:Y:S04]  /*0600*/  STG.E desc[UR12][R8.64+0x18], R17 ;  /* 0x0000181108007986 */ /* 0x0009e8000c10190c */
[----:B------:R-:W2:Y:S04]  /*0610*/  LDG.E R12, desc[UR12][R4.64+0x1c] ;  /* 0x00001c0c040c7981 */ /* 0x000ea8000c1e1900 */
[----:B---3--:R-:W2:Y:S01]  /*0620*/  LDG.E R19, desc[UR12][R6.64+0x1c] ;  /* 0x00001c0c06137981 */ /* 0x008ea2000c1e1900 */
[----:B------:R-:W-:Y:S02]  /*0630*/  ISETP.NE.AND P1, PT, R11, RZ, PT ;  /* 0x000000ff0b00720c */ /* 0x000fe40003f25270 */
[----:B------:R-:W-:-:S02]  /*0640*/  IADD3 R10, PT, PT, R10, 0x10, RZ ;  /* 0x000000100a0a7810 */ /* 0x000fc40007ffe0ff */
[----:B--2---:R-:W-:-:S05]  /*0650*/  IADD3 R19, PT, PT, R12, R19, RZ ;  /* 0x000000130c137210 */ /* 0x004fca0007ffe0ff */
[----:B------:R4:W-:Y:S04]  /*0660*/  STG.E desc[UR12][R8.64+0x1c], R19 ;  /* 0x00001c1308007986 */ /* 0x0009e8000c10190c */
[----:B------:R-:W-:Y:S05]  /*0670*/  @P1 BRA `(.L_x_1) ;  /* 0xfffffff800cc1947 */ /* 0x000fea000383ffff */
.L_x_0:
[----:B0-----:R-:W-:Y:S05]  /*0680*/  @!P0 EXIT ;  /* 0x000000000000894d */ /* 0x001fea0003800000 */
[----:B------:R-:W-:Y:S02]  /*0690*/  ISETP.GE.U32.AND P0, PT, R14, 0x8, PT ;  /* 0x000000080e00780c */ /* 0x000fe40003f06070 */
[----:B------:R-:W-:-:S04]  /*06a0*/  LOP3.LUT R12, R2, 0x7, RZ, 0xc0, !PT ;  /* 0x00000007020c7812 */ /* 0x000fc800078ec0ff */
[----:B------:R-:W-:-:S07]  /*06b0*/  ISETP.NE.AND P1, PT, R12, RZ, PT ;  /* 0x000000ff0c00720c */ /* 0x000fce0003f25270 */
[----:B------:R-:W-:Y:S06]  /*06c0*/  @!P0 BRA `(.L_x_2) ;  /* 0x0000000000a08947 */ /* 0x000fec0003800000 */
[----:B------:R-:W0:Y:S01]  /*06d0*/  LDC.64 R4, c[0x0][0x388] ;  /* 0x0000e200ff047b82 */ /* 0x000e220000000a00 */
[----:B------:R-:W-:-:S07]  /*06e0*/  IMAD.IADD R11, R0, 0x1, R3 ;  /* 0x00000001000b7824 */ /* 0x000fce00078e0203 */
[----:B------:R-:W1:Y:S08]  /*06f0*/  LDC.64 R6, c[0x0][0x380] ;  /* 0x0000e000ff067b82 */ /* 0x000e700000000a00 */
[----:B----4-:R-:W2:Y:S01]  /*0700*/  LDC.64 R8, c[0x0][0x390] ;  /* 0x0000e400ff087b82 */ /* 0x010ea20000000a00 */
[----:B0-----:R-:W-:-:S05]  /*0710*/  IMAD.WIDE R4, R11, 0x4, R4 ;  /* 0x000000040b047825 */ /* 0x001fca00078e0204 */
[----:B------:R-:W3:Y:S01]  /*0720*/  LDG.E R10, desc[UR12][R4.64] ;  /* 0x0000000c040a7981 */ /* 0x000ee2000c1e1900 */
[----:B-1----:R-:W-:-:S05]  /*0730*/  IMAD.WIDE R6, R11, 0x4, R6 ;  /* 0x000000040b067825 */ /* 0x002fca00078e0206 */
[----:B------:R-:W3:Y:S01]  /*0740*/  LDG.E R13, desc[UR12][R6.64] ;  /* 0x0000000c060d7981 */ /* 0x000ee2000c1e1900 */
[----:B--2---:R-:W-:Y:S01]  /*0750*/  IMAD.WIDE R8, R11, 0x4, R8 ;  /* 0x000000040b087825 */ /* 0x004fe200078e0208 */
[----:B---3--:R-:W-:-:S05]  /*0760*/  IADD3 R13, PT, PT, R10, R13, RZ ;  /* 0x0000000d0a0d7210 */ /* 0x008fca0007ffe0ff */
[----:B------:R0:W-:Y:S04]  /*0770*/  STG.E desc[UR12][R8.64], R13 ;  /* 0x0000000d08007986 */ /* 0x0001e8000c10190c */
[----:B------:R-:W2:Y:S04]  /*0780*/  LDG.E R10, desc[UR12][R4.64+0x4] ;  /* 0x0000040c040a7981 */ /* 0x000ea8000c1e1900 */
[----:B------:R-:W2:Y:S02]  /*0790*/  LDG.E R11, desc[UR12][R6.64+0x4] ;  /* 0x0000040c060b7981 */ /* 0x000ea4000c1e1900 */
[----:B--2---:R-:W-:-:S05]  /*07a0*/  IMAD.IADD R11, R10, 0x1, R11 ;  /* 0x000000010a0b7824 */ /* 0x004fca00078e020b */
[----:B------:R1:W-:Y:S04]  /*07b0*/  STG.E desc[UR12][R8.64+0x4], R11 ;  /* 0x0000040b08007986 */ /* 0x0003e8000c10190c */
[----:B------:R-:W2:Y:S04]  /*07c0*/  LDG.E R10, desc[UR12][R4.64+0x8] ;  /* 0x0000080c040a7981 */ /* 0x000ea8000c1e1900 */
[----:B------:R-:W2:Y:S02]  /*07d0*/  LDG.E R15, desc[UR12][R6.64+0x8] ;  /* 0x0000080c060f7981 */ /* 0x000ea4000c1e1900 */
[----:B--2---:R-:W-:-:S05]  /*07e0*/  IADD3 R15, PT, PT, R10, R15, RZ ;  /* 0x0000000f0a0f7210 */ /* 0x004fca0007ffe0ff */
[----:B------:R2:W-:Y:S04]  /*07f0*/  STG.E desc[UR12][R8.64+0x8], R15 ;  /* 0x0000080f08007986 */ /* 0x0005e8000c10190c */
[----:B------:R-:W3:Y:S04]  /*0800*/  LDG.E R10, desc[UR12][R4.64+0xc] ;  /* 0x00000c0c040a7981 */ /* 0x000ee8000c1e1900 */
[----:B------:R-:W3:Y:S02]  /*0810*/  LDG.E R17, desc[UR12][R6.64+0xc] ;  /* 0x00000c0c06117981 */ /* 0x000ee4000c1e1900 */
[----:B---3--:R-:W-:-:S05]  /*0820*/  IMAD.IADD R17, R10, 0x1, R17 ;  /* 0x000000010a117824 */ /* 0x008fca00078e0211 */
[----:B------:R3:W-:Y:S04]  /*0830*/  STG.E desc[UR12][R8.64+0xc], R17 ;  /* 0x00000c1108007986 */ /* 0x0007e8000c10190c */
[----:B------:R-:W4:Y:S04]  /*0840*/  LDG.E R10, desc[UR12][R4.64+0x10] ;  /* 0x0000100c040a7981 */ /* 0x000f28000c1e1900 */
[----:B0-----:R-:W4:Y:S02]  /*0850*/  LDG.E R13, desc[UR12][R6.64+0x10] ;  /* 0x0000100c060d7981 */ /* 0x001f24000c1e1900 */
[----:B----4-:R-:W-:-:S05]  /*0860*/  IADD3 R13, PT, PT, R10, R13, RZ ;  /* 0x0000000d0a0d7210 */ /* 0x010fca0007ffe0ff */
[----:B------:R0:W-:Y:S04]  /*0870*/  STG.E desc[UR12][R8.64+0x10], R13 ;  /* 0x0000100d08007986 */ /* 0x0001e8000c10190c */
[----:B------:R-:W4:Y:S04]  /*0880*/  LDG.E R10, desc[UR12][R4.64+0x14] ;  /* 0x0000140c040a7981 */ /* 0x000f28000c1e1900 */
[----:B-1----:R-:W4:Y:S02]  /*0890*/  LDG.E R11, desc[UR12][R6.64+0x14] ;  /* 0x0000140c060b7981 */ /* 0x002f24000c1e1900 */
[----:B----4-:R-:W-:-:S05]  /*08a0*/  IMAD.IADD R11, R10, 0x1, R11 ;  /* 0x000000010a0b7824 */ /* 0x010fca00078e020b */
[----:B------:R0:W-:Y:S04]  /*08b0*/  STG.E desc[UR12][R8.64+0x14], R11 ;  /* 0x0000140b08007986 */ /* 0x0001e8000c10190c */
[----:B------:R-:W4:Y:S04]  /*08c0*/  LDG.E R10, desc[UR12][R4.64+0x18] ;  /* 0x0000180c040a7981 */ /* 0x000f28000c1e1900 */
[----:B--2---:R-:W4:Y:S02]  /*08d0*/  LDG.E R15, desc[UR12][R6.64+0x18] ;  /* 0x0000180c060f7981 */ /* 0x004f24000c1e1900 */
[----:B----4-:R-:W-:-:S05]  /*08e0*/  IADD3 R15, PT, PT, R10, R15, RZ ;  /* 0x0000000f0a0f7210 */ /* 0x010fca0007ffe0ff */
[----:B------:R0:W-:Y:S04]  /*08f0*/  STG.E desc[UR12][R8.64+0x18], R15 ;  /* 0x0000180f08007986 */ /* 0x0001e8000c10190c */
[----:B------:R-:W2:Y:S04]  /*0900*/  LDG.E R10, desc[UR12][R4.64+0x1c] ;  /* 0x00001c0c040a7981 */ /* 0x000ea8000c1e1900 */
[----:B---3--:R-:W2:Y:S01]  /*0910*/  LDG.E R17, desc[UR12][R6.64+0x1c] ;  /* 0x00001c0c06117981 */ /* 0x008ea2000c1e1900 */
[----:B------:R-:W-:Y:S01]  /*0920*/  IADD3 R3, PT, PT, R3, 0x8, RZ ;  /* 0x0000000803037810 */ /* 0x000fe20007ffe0ff */
[----:B--2---:R-:W-:-:S05]  /*0930*/  IMAD.IADD R17, R10, 0x1, R17 ;  /* 0x000000010a117824 */ /* 0x004fca00078e0211 */
[----:B------:R0:W-:Y:S02]  /*0940*/  STG.E desc[UR12][R8.64+0x1c], R17 ;  /* 0x00001c1108007986 */ /* 0x0001e4000c10190c */
.L_x_2:
[----:B------:R-:W-:Y:S05]  /*0950*/  @!P1 EXIT ;  /* 0x000000000000994d */ /* 0x000fea0003800000 */
[----:B------:R-:W-:Y:S02]  /*0960*/  ISETP.GE.U32.AND P0, PT, R12, 0x4, PT ;  /* 0x000000040c00780c */ /* 0x000fe40003f06070 */
[----:B------:R-:W-:-:S04]  /*0970*/  LOP3.LUT R2, R2, 0x3, RZ, 0xc0, !PT ;  /* 0x0000000302027812 */ /* 0x000fc800078ec0ff */
[----:B------:R-:W-:-:S07]  /*0980*/  ISETP.NE.AND P1, PT, R2, RZ, PT ;  /* 0x000000ff0200720c */ /* 0x000fce0003f25270 */
[----:B------:R-:W-:Y:S06]  /*0990*/  @!P0 BRA `(.L_x_3) ;  /* 0x0000000000608947 */ /* 0x000fec0003800000 */
[----:B------:R-:W1:Y:S01]  /*09a0*/  LDC.64 R4, c[0x0][0x388] ;  /* 0x0000e200ff047b82 */ /* 0x000e620000000a00 */
[----:B0---4-:R-:W-:-:S07]  /*09b0*/  IMAD.IADD R13, R0, 0x1, R3 ;  /* 0x00000001000d7824 */ /* 0x011fce00078e0203 */
[----:B------:R-:W0:Y:S08]  /*09c0*/  LDC.64 R6, c[0x0][0x380] ;  /* 0x0000e000ff067b82 */ /* 0x000e300000000a00 */
[----:B------:R-:W2:Y:S01]  /*09d0*/  LDC.64 R8, c[0x0][0x390] ;  /* 0x0000e400ff087b82 */ /* 0x000ea20000000a00 */
[----:B-1----:R-:W-:-:S05]  /*09e0*/  IMAD.WIDE R4, R13, 0x4, R4 ;  /* 0x000000040d047825 */ /* 0x002fca00078e0204 */
[----:B------:R-:W3:Y:S01]  /*09f0*/  LDG.E R10, desc[UR12][R4.64] ;  /* 0x0000000c040a7981 */ /* 0x000ee2000c1e1900 */
[----:B0-----:R-:W-:-:S05]  /*0a00*/  IMAD.WIDE R6, R13, 0x4, R6 ;  /* 0x000000040d067825 */ /* 0x001fca00078e0206 */
        /* <DEDUP_REMOVED lines=12> */
[----:B------:R-:W2:Y:S04]  /*0ad0*/  LDG.E R10, desc[UR12][R4.64+0xc] ;  /* 0x00000c0c040a7981 */ /* 0x000ea8000c1e1900 */
[----:B------:R-:W2:Y:S01]  /*0ae0*/  LDG.E R17, desc[UR12][R6.64+0xc] ;  /* 0x00000c0c06117981 */ /* 0x000ea2000c1e1900 */
[----:B------:R-:W-:Y:S01]  /*0af0*/  IADD3 R3, PT, PT, R3, 0x4, RZ ;  /* 0x0000000403037810 */ /* 0x000fe20007ffe0ff */
[----:B--2---:R-:W-:-:S05]  /*0b00*/  IMAD.IADD R17, R10, 0x1, R17 ;  /* 0x000000010a117824 */ /* 0x004fca00078e0211 */
[----:B------:R1:W-:Y:S02]  /*0b10*/  STG.E desc[UR12][R8.64+0xc], R17 ;  /* 0x00000c1108007986 */ /* 0x0003e4000c10190c */
.L_x_3:
[----:B------:R-:W-:Y:S05]  /*0b20*/  @!P1 EXIT ;  /* 0x000000000000994d */ /* 0x000fea0003800000 */
[----:B01--4-:R-:W0:Y:S01]  /*0b30*/  LDC.64 R8, c[0x0][0x390] ;  /* 0x0000e400ff087b82 */ /* 0x013e220000000a00 */
[----:B------:R-:W-:Y:S01]  /*0b40*/  IMAD.IADD R15, R0, 0x1, R3 ;  /* 0x00000001000f7824 */ /* 0x000fe200078e0203 */
[----:B------:R-:W-:-:S06]  /*0b50*/  IADD3 R0, PT, PT, -R2, RZ, RZ ;  /* 0x000000ff02007210 */ /* 0x000fcc0007ffe1ff */
[----:B------:R-:W1:Y:S08]  /*0b60*/  LDC.64 R10, c[0x0][0x380] ;  /* 0x0000e000ff0a7b82 */ /* 0x000e700000000a00 */
[----:B------:R-:W2:Y:S02]  /*0b70*/  LDC.64 R12, c[0x0][0x388] ;  /* 0x0000e200ff0c7b82 */ /* 0x000ea40000000a00 */
.L_x_4:
[----:B-1----:R-:W-:-:S04]  /*0b80*/  IMAD.WIDE R4, R15, 0x4, R10 ;  /* 0x000000040f047825 */ /* 0x002fc800078e020a */
[C---:B--2---:R-:W-:Y:S02]  /*0b90*/  IMAD.WIDE R6, R15.reuse, 0x4, R12 ;  /* 0x000000040f067825 */ /* 0x044fe400078e020c */
[----:B------:R-:W2:Y:S04]  /*0ba0*/  LDG.E R5, desc[UR12][R4.64] ;  /* 0x0000000c04057981 */ /* 0x000ea8000c1e1900 */
[----:B------:R-:W2:Y:S01]  /*0bb0*/  LDG.E R6, desc[UR12][R6.64] ;  /* 0x0000000c06067981 */ /* 0x000ea2000c1e1900 */
[----:B------:R-:W-:Y:S01]  /*0bc0*/  IADD3 R0, PT, PT, R0, 0x1, RZ ;  /* 0x0000000100007810 */ /* 0x000fe20007ffe0ff */
[C---:B0--3--:R-:W-:Y:S01]  /*0bd0*/  IMAD.WIDE R2, R15.reuse, 0x4, R8 ;  /* 0x000000040f027825 */ /* 0x049fe200078e0208 */
[----:B------:R-:W-:Y:S02]  /*0be0*/  IADD3 R15, PT, PT, R15, 0x1, RZ ;  /* 0x000000010f0f7810 */ /* 0x000fe40007ffe0ff */
[----:B------:R-:W-:Y:S01]  /*0bf0*/  ISETP.NE.AND P0, PT, R0, RZ, PT ;  /* 0x000000ff0000720c */ /* 0x000fe20003f05270 */
[----:B--2---:R-:W-:-:S05]  /*0c00*/  IMAD.IADD R17, R6, 0x1, R5 ;  /* 0x0000000106117824 */ /* 0x004fca00078e0205 */
[----:B------:R3:W-:Y:S07]  /*0c10*/  STG.E desc[UR12][R2.64], R17 ;  /* 0x0000001102007986 */ /* 0x0007ee000c10190c */
[----:B------:R-:W-:Y:S05]  /*0c20*/  @P0 BRA `(.L_x_4) ;  /* 0xfffffffc00d40947 */ /* 0x000fea000383ffff */
[----:B------:R-:W-:Y:S05]  /*0c30*/  EXIT ;  /* 0x000000000000794d */ /* 0x000fea0003800000 */
.L_x_5:
[----:B------:R-:W-:-:S00]  /*0c40*/  BRA `(.L_x_5) ;  /* 0xfffffffc00fc7947 */ /* 0x000fc0000383ffff */
[----:B------:R-:W-:-:S00]  /*0c50*/  NOP ;  /* 0x0000000000007918 */ /* 0x000fc00000000000 */
        /* <DEDUP_REMOVED lines=10> */
.L_x_7:


//--------------------- .text._Z9vectorAddPiS_S_i --------------------------
	.section	.text._Z9vectorAddPiS_S_i,"ax",@progbits
	.align	128
        .global         _Z9vectorAddPiS_S_i
        .type           _Z9vectorAddPiS_S_i,@function
        .size           _Z9vectorAddPiS_S_i,(.L_x_8 - _Z9vectorAddPiS_S_i)
        .other          _Z9vectorAddPiS_S_i,@"STO_CUDA_ENTRY STV_DEFAULT"
_Z9vectorAddPiS_S_i:
.text._Z9vectorAddPiS_S_i:
[----:B------:R-:W-:Y:S01]  /*0000*/  LDC R1, c[0x0][0x37c] ;  /* 0x0000df00ff017b82 */ /* 0x000fe20000000800 */
[----:B------:R-:W0:Y:S07]  /*0010*/  S2R R0, SR_TID.X ;  /* 0x0000000000007919 */ /* 0x000e2e0000002100 */
[----:B------:R-:W0:Y:S01]  /*0020*/  S2UR UR4, SR_CTAID.X ;  /* 0x00000000000479c3 */ /* 0x000e220000002500 */
[----:B------:R-:W1:Y:S07]  /*0030*/  LDCU UR5, c[0x0][0x398] ;  /* 0x00007300ff0577ac */ /* 0x000e6e0008000800 */
[----:B------:R-:W0:Y:S02]  /*0040*/  LDC R9, c[0x0][0x360] ;  /* 0x0000d800ff097b82 */ /* 0x000e240000000800 */
[----:B0-----:R-:W-:-:S05]  /*0050*/  IMAD R9, R9, UR4, R0 ;  /* 0x0000000409097c24 */ /* 0x001fca000f8e0200 */
[----:B-1----:R-:W-:-:S13]  /*0060*/  ISETP.GE.AND P0, PT, R9, UR5, PT ;  /* 0x0000000509007c0c */ /* 0x002fda000bf06270 */
[----:B------:R-:W-:Y:S05]  /*0070*/  @P0 EXIT ;  /* 0x000000000000094d */ /* 0x000fea0003800000 */
[----:B------:R-:W0:Y:S01]  /*0080*/  LDC.64 R2, c[0x0][0x380] ;  /* 0x0000e000ff027b82 */ /* 0x000e220000000a00 */
[----:B------:R-:W1:Y:S07]  /*0090*/  LDCU.64 UR4, c[0x0][0x358] ;  /* 0x00006b00ff0477ac */ /* 0x000e6e0008000a00 */
[----:B------:R-:W2:Y:S08]  /*00a0*/  LDC.64 R4, c[0x0][0x388] ;  /* 0x0000e200ff047b82 */ /* 0x000eb00000000a00 */
[----:B------:R-:W3:Y:S01]  /*00b0*/  LDC.64 R6, c[0x0][0x390] ;  /* 0x0000e400ff067b82 */ /* 0x000ee20000000a00 */
[----:B0-----:R-:W-:-:S06]  /*00c0*/  IMAD.WIDE R2, R9, 0x4, R2 ;  /* 0x0000000409027825 */ /* 0x001fcc00078e0202 */
[----:B-1----:R-:W4:Y:S01]  /*00d0*/  LDG.E R2, desc[UR4][R2.64] ;  /* 0x0000000402027981 */ /* 0x002f22000c1e1900 */
[----:B--2---:R-:W-:-:S06]  /*00e0*/  IMAD.WIDE R4, R9, 0x4, R4 ;  /* 0x0000000409047825 */ /* 0x004fcc00078e0204 */
[----:B------:R-:W4:Y:S01]  /*00f0*/  LDG.E R5, desc[UR4][R4.64] ;  /* 0x0000000404057981 */ /* 0x000f22000c1e1900 */
[----:B---3--:R-:W-:Y:S01]  /*0100*/  IMAD.WIDE R6, R9, 0x4, R6 ;  /* 0x0000000409067825 */ /* 0x008fe200078e0206 */
[----:B----4-:R-:W-:-:S05]  /*0110*/  IADD3 R9, PT, PT, R2, R5, RZ ;  /* 0x0000000502097210 */ /* 0x010fca0007ffe0ff */
[----:B------:R-:W-:Y:S01]  /*0120*/  STG.E desc[UR4][R6.64], R9 ;  /* 0x0000000906007986 */ /* 0x000fe2000c101904 */
[----:B------:R-:W-:Y:S05]  /*0130*/  EXIT ;  /* 0x000000000000794d */ /* 0x000fea0003800000 */
.L_x_6:
        /* <DEDUP_REMOVED lines=12> */
.L_x_8:


//--------------------- .nv.shared.reserved.0     --------------------------
	.section	.nv.shared.reserved.0,"aw",@nobits
	.weak		__nv_reservedSMEM_offset_0_alias
	.size		__nv_reservedSMEM_offset_0_alias, 0, 64
	.other		__nv_reservedSMEM_offset_0_alias,@"STO_CUDA_RESERVED_SHARED STV_DEFAULT"
__nv_reservedSMEM_offset_0_alias:
	.zero		0
	.zero		64


//--------------------- .nv.constant0._Z10vectorAdd2PiS_S_i --------------------------
	.section	.nv.constant0._Z10vectorAdd2PiS_S_i,"a",@progbits
	.sectionflags	@""
	.align	4
.nv.constant0._Z10vectorAdd2PiS_S_i:
	.zero		924


//--------------------- .nv.constant0._Z9vectorAddPiS_S_i --------------------------
	.section	.nv.constant0._Z9vectorAddPiS_S_i,"a",@progbits
	.sectionflags	@""
	.align	4
.nv.constant0._Z9vectorAddPiS_S_i:
	.zero		924


//--------------------- SYMBOLS --------------------------

	.type		.nv.reservedSmem.offset0,@object
	.size		.nv.reservedSmem.offset0,0x4
